//
// Generated by NVIDIA NVVM Compiler
//
// Compiler Build ID: CL-36424714
// Cuda compilation tools, release 13.0, V13.0.88
// Based on NVVM 20.0.0
//

.version 9.0
.target sm_100
.address_size 64

	// .globl	_Z15increment_naivePi

.visible .entry _Z15increment_naivePi(
	.param .u64 .ptr .align 1 _Z15increment_naivePi_param_0
)
{
	.reg .b32 	%r<13>;
	.reg .b64 	%rd<5>;

	ld.param.u64 	%rd1, [_Z15increment_naivePi_param_0];
	cvta.to.global.u64 	%rd2, %rd1;
	mov.u32 	%r1, %ctaid.x;
	mov.u32 	%r2, %ntid.x;
	mov.u32 	%r3, %tid.x;
	mad.lo.s32 	%r4, %r1, %r2, %r3;
	mul.hi.s32 	%r5, %r4, 1717986919;
	shr.u32 	%r6, %r5, 31;
	shr.s32 	%r7, %r5, 2;
	add.s32 	%r8, %r7, %r6;
	mul.lo.s32 	%r9, %r8, 10;
	sub.s32 	%r10, %r4, %r9;
	mul.wide.s32 	%rd3, %r10, 4;
	add.s64 	%rd4, %rd2, %rd3;
	ld.global.u32 	%r11, [%rd4];
	add.s32 	%r12, %r11, 1;
	st.global.u32 	[%rd4], %r12;
	ret;

}
	// .globl	_Z16increment_atomicPi
.visible .entry _Z16increment_atomicPi(
	.param .u64 .ptr .align 1 _Z16increment_atomicPi_param_0
)
{
	.reg .b32 	%r<12>;
	.reg .b64 	%rd<5>;

	ld.param.u64 	%rd1, [_Z16increment_atomicPi_param_0];
	cvta.to.global.u64 	%rd2, %rd1;
	mov.u32 	%r1, %ctaid.x;
	mov.u32 	%r2, %ntid.x;
	mov.u32 	%r3, %tid.x;
	mad.lo.s32 	%r4, %r1, %r2, %r3;
	mul.hi.s32 	%r5, %r4, 1717986919;
	shr.u32 	%r6, %r5, 31;
	shr.s32 	%r7, %r5, 2;
	add.s32 	%r8, %r7, %r6;
	mul.lo.s32 	%r9, %r8, 10;
	sub.s32 	%r10, %r4, %r9;
	mul.wide.s32 	%rd3, %r10, 4;
	add.s64 	%rd4, %rd2, %rd3;
	atom.global.add.u32 	%r11, [%rd4], 1;
	ret;

}


// ===== COMPILED SASS (sm_100) =====

	.target	sm_100

	.elftype	@"ET_EXEC"


//--------------------- .note.nv.tkinfo           --------------------------
	.section	.note.nv.tkinfo,"",@"SHT_NOTE"
	.sectionflags	@"SHF_NOTE_NV_TKINFO"
	.tkinfo
        /*0018*/ 	.word	0x00000002
        /*0030*/ 	.string	""
        /*0030*/ 	.string	"ptxas"
        /*0030*/ 	.string	"Cuda compilation tools, release 13.0, V13.0.88"
        /*0030*/ 	.string	"Build cuda_13.0.r13.0/compiler.36424714_0"
        /*0030*/ 	.string	"-arch sm_100 -m 64 "



//--------------------- .note.nv.cuinfo           --------------------------
	.section	.note.nv.cuinfo,"",@"SHT_NOTE"
	.sectionflags	@"SHF_NOTE_NV_CUINFO"
        /*0018*/ 	.short	0x0002
        /*001a*/ 	.short	0x0064
        /*001c*/ 	.short	0x0082
	.zero		2


//--------------------- .nv.info                  --------------------------
	.section	.nv.info,"",@"SHT_CUDA_INFO"
	.align	4


	//----- nvinfo : EIATTR_REGCOUNT
	.align		4
        /*0000*/ 	.byte	0x04, 0x2f
        /*0002*/ 	.short	(.L_1 - .L_0)
	.align		4
.L_0:
        /*0004*/ 	.word	index@(_Z15increment_naivePi)
        /*0008*/ 	.word	0x00000008


	//----- nvinfo : EIATTR_FRAME_SIZE
	.align		4
.L_1:
        /*000c*/ 	.byte	0x04, 0x11
        /*000e*/ 	.short	(.L_3 - .L_2)
	.align		4
.L_2:
        /*0010*/ 	.word	index@(_Z15increment_naivePi)
        /*0014*/ 	.word	0x00000000


	//----- nvinfo : EIATTR_REGCOUNT
	.align		4
.L_3:
        /*0018*/ 	.byte	0x04, 0x2f
        /*001a*/ 	.short	(.L_5 - .L_4)
	.align		4
.L_4:
        /*001c*/ 	.word	index@(_Z16increment_atomicPi)
        /*0020*/ 	.word	0x0000000a


	//----- nvinfo : EIATTR_FRAME_SIZE
	.align		4
.L_5:
        /*0024*/ 	.byte	0x04, 0x11
        /*0026*/ 	.short	(.L_7 - .L_6)
	.align		4
.L_6:
        /*0028*/ 	.word	index@(_Z16increment_atomicPi)
        /*002c*/ 	.word	0x00000000


	//----- nvinfo : EIATTR_MIN_STACK_SIZE
	.align		4
.L_7:
        /*0030*/ 	.byte	0x04, 0x12
        /*0032*/ 	.short	(.L_9 - .L_8)
	.align		4
.L_8:
        /*0034*/ 	.word	index@(_Z16increment_atomicPi)
        /*0038*/ 	.word	0x00000000


	//----- nvinfo : EIATTR_MIN_STACK_SIZE
	.align		4
.L_9:
        /*003c*/ 	.byte	0x04, 0x12
        /*003e*/ 	.short	(.L_11 - .L_10)
	.align		4
.L_10:
        /*0040*/ 	.word	index@(_Z15increment_naivePi)
        /*0044*/ 	.word	0x00000000
.L_11:


//--------------------- .nv.compat                --------------------------
	.section	.nv.compat,"",@"SHT_CUDA_COMPAT_INFO"
	.align	4
        /*0000*/ 	.byte	0x02, 0x09, 0x00, 0x00, 0x02, 0x02, 0x01, 0x00, 0x02, 0x05, 0x05, 0x00, 0x03, 0x07, 0x01, 0x01
        /*0010*/ 	.byte	0x02, 0x03, 0x00, 0x00, 0x02, 0x06, 0x01, 0x00, 0x04, 0x0b, 0x08, 0x00, 0x09, 0x00, 0x00, 0x00
        /*0020*/ 	.byte	0x00, 0x00, 0x00, 0x00


//--------------------- .nv.info._Z16increment_atomicPi --------------------------
	.section	.nv.info._Z16increment_atomicPi,"",@"SHT_CUDA_INFO"
	.sectionflags	@""
	.align	4


	//----- nvinfo : EIATTR_CUDA_API_VERSION
	.align		4
        /*0000*/ 	.byte	0x04, 0x37
        /*0002*/ 	.short	(.L_13 - .L_12)
.L_12:
        /*0004*/ 	.word	0x00000082


	//----- nvinfo : EIATTR_KPARAM_INFO
	.align		4
.L_13:
        /*0008*/ 	.byte	0x04, 0x17
        /*000a*/ 	.short	(.L_15 - .L_14)
.L_14:
        /*000c*/ 	.word	0x00000000
        /*0010*/ 	.short	0x0000
        /*0012*/ 	.short	0x0000
        /*0014*/ 	.byte	0x00, 0xf5, 0x21, 0x00


	//----- nvinfo : EIATTR_SPARSE_MMA_MASK
	.align		4
.L_15:
        /*0018*/ 	.byte	0x03, 0x50
        /*001a*/ 	.short	0x0000


	//----- nvinfo : EIATTR_MAXREG_COUNT
	.align		4
        /*001c*/ 	.byte	0x03, 0x1b
        /*001e*/ 	.short	0x00ff


	//----- nvinfo : EIATTR_MERCURY_ISA_VERSION
	.align		4
        /*0020*/ 	.byte	0x03, 0x5f
        /*0022*/ 	.short	0x0101


	//----- nvinfo : EIATTR_VRC_CTA_INIT_COUNT
	.align		4
        /*0024*/ 	.byte	0x02, 0x4a
	.zero		1
	.zero		1


	//----- nvinfo : EIATTR_EXIT_INSTR_OFFSETS
	.align		4
        /*0028*/ 	.byte	0x04, 0x1c
        /*002a*/ 	.short	(.L_17 - .L_16)


	//   ....[0]....
.L_16:
        /*002c*/ 	.word	0x000000e0


	//----- nvinfo : EIATTR_CBANK_PARAM_SIZE
	.align		4
.L_17:
        /*0030*/ 	.byte	0x03, 0x19
        /*0032*/ 	.short	0x0008


	//----- nvinfo : EIATTR_PARAM_CBANK
	.align		4
        /*0034*/ 	.byte	0x04, 0x0a
        /*0036*/ 	.short	(.L_19 - .L_18)
	.align		4
.L_18:
        /*0038*/ 	.word	index@(.nv.constant0._Z16increment_atomicPi)
        /*003c*/ 	.short	0x0380
        /*003e*/ 	.short	0x0008


	//----- nvinfo : EIATTR_SW_WAR
	.align		4
.L_19:
        /*0040*/ 	.byte	0x04, 0x36
        /*0042*/ 	.short	(.L_21 - .L_20)
.L_20:
        /*0044*/ 	.word	0x00000008
.L_21:


//--------------------- .nv.info._Z15increment_naivePi --------------------------
	.section	.nv.info._Z15increment_naivePi,"",@"SHT_CUDA_INFO"
	.sectionflags	@""
	.align	4


	//----- nvinfo : EIATTR_CUDA_API_VERSION
	.align		4
        /*0000*/ 	.byte	0x04, 0x37
        /*0002*/ 	.short	(.L_23 - .L_22)
.L_22:
        /*0004*/ 	.word	0x00000082


	//----- nvinfo : EIATTR_KPARAM_INFO
	.align		4
.L_23:
        /*0008*/ 	.byte	0x04, 0x17
        /*000a*/ 	.short	(.L_25 - .L_24)
.L_24:
        /*000c*/ 	.word	0x00000000
        /*0010*/ 	.short	0x0000
        /*0012*/ 	.short	0x0000
        /*0014*/ 	.byte	0x00, 0xf5, 0x21, 0x00


	//----- nvinfo : EIATTR_SPARSE_MMA_MASK
	.align		4
.L_25:
        /*0018*/ 	.byte	0x03, 0x50
        /*001a*/ 	.short	0x0000


	//----- nvinfo : EIATTR_MAXREG_COUNT
	.align		4
        /*001c*/ 	.byte	0x03, 0x1b
        /*001e*/ 	.short	0x00ff


	//----- nvinfo : EIATTR_MERCURY_ISA_VERSION
	.align		4
        /*0020*/ 	.byte	0x03, 0x5f
        /*0022*/ 	.short	0x0101


	//----- nvinfo : EIATTR_VRC_CTA_INIT_COUNT
	.align		4
        /*0024*/ 	.byte	0x02, 0x4a
	.zero		1
	.zero		1


	//----- nvinfo : EIATTR_EXIT_INSTR_OFFSETS
	.align		4
        /*0028*/ 	.byte	0x04, 0x1c
        /*002a*/ 	.short	(.L_27 - .L_26)


	//   ....[0]....
.L_26:
        /*002c*/ 	.word	0x000000f0


	//----- nvinfo : EIATTR_CBANK_PARAM_SIZE
	.align		4
.L_27:
        /*0030*/ 	.byte	0x03, 0x19
        /*0032*/ 	.short	0x0008


	//----- nvinfo : EIATTR_PARAM_CBANK
	.align		4
        /*0034*/ 	.byte	0x04, 0x0a
        /*0036*/ 	.short	(.L_29 - .L_28)
	.align		4
.L_28:
        /*0038*/ 	.word	index@(.nv.constant0._Z15increment_naivePi)
        /*003c*/ 	.short	0x0380
        /*003e*/ 	.short	0x0008


	//----- nvinfo : EIATTR_SW_WAR
	.align		4
.L_29:
        /*0040*/ 	.byte	0x04, 0x36
        /*0042*/ 	.short	(.L_31 - .L_30)
.L_30:
        /*0044*/ 	.word	0x00000008
.L_31:


//--------------------- .nv.callgraph             --------------------------
	.section	.nv.callgraph,"",@"SHT_CUDA_CALLGRAPH"
	.align	4
	.sectionentsize	8
	.align		4
        /*0000*/ 	.word	0x00000000
	.align		4
        /*0004*/ 	.word	0xffffffff
	.align		4
        /*0008*/ 	.word	0x00000000
	.align		4
        /*000c*/ 	.word	0xfffffffe
	.align		4
        /*0010*/ 	.word	0x00000000
	.align		4
        /*0014*/ 	.word	0xfffffffd
	.align		4
        /*0018*/ 	.word	0x00000000
	.align		4
        /*001c*/ 	.word	0xfffffffc


//--------------------- .text._Z16increment_atomicPi --------------------------
	.section	.text._Z16increment_atomicPi,"ax",@progbits
	.align	128
        .global         _Z16increment_atomicPi
        .type           _Z16increment_atomicPi,@function
        .size           _Z16increment_atomicPi,(.L_x_2 - _Z16increment_atomicPi)
        .other          _Z16increment_atomicPi,@"STO_CUDA_ENTRY STV_DEFAULT"
_Z16increment_atomicPi:
.text._Z16increment_atomicPi:
[----:B------:R-:W-:Y:S01]  /*0000*/  LDC R1, c[0x0][0x37c] ;  /* 0x0000df00ff017b82 */ /* 0x000fe20000000800 */
[----:B------:R-:W0:Y:S07]  /*0010*/  S2R R5, SR_TID.X ;  /* 0x0000000000057919 */ /* 0x000e2e0000002100 */
[----:B------:R-:W0:Y:S01]  /*0020*/  S2UR UR4, SR_CTAID.X ;  /* 0x00000000000479c3 */ /* 0x000e220000002500 */
[----:B------:R-:W-:-:S07]  /*0030*/  HFMA2 R7, -RZ, RZ, 0, 5.9604644775390625e-08 ;  /* 0x00000001ff077431 */ /* 0x000fce00000001ff */
[----:B------:R-:W0:Y:S08]  /*0040*/  LDC R0, c[0x0][0x360] ;  /* 0x0000d800ff007b82 */ /* 0x000e300000000800 */
[----:B------:R-:W1:Y:S01]  /*0050*/  LDC.64 R2, c[0x0][0x380] ;  /* 0x0000e000ff027b82 */ /* 0x000e620000000a00 */
[----:B0-----:R-:W-:Y:S01]  /*0060*/  IMAD R0, R0, UR4, R5 ;  /* 0x0000000400007c24 */ /* 0x001fe2000f8e0205 */
[----:B------:R-:W0:Y:S03]  /*0070*/  LDCU.64 UR4, c[0x0][0x358] ;  /* 0x00006b00ff0477ac */ /* 0x000e260008000a00 */
[----:B------:R-:W-:-:S05]  /*0080*/  IMAD.HI R4, R0, 0x66666667, RZ ;  /* 0x6666666700047827 */ /* 0x000fca00078e02ff */
[----:B------:R-:W-:-:S04]  /*0090*/  SHF.R.U32.HI R5, RZ, 0x1f, R4 ;  /* 0x0000001fff057819 */ /* 0x000fc80000011604 */
[----:B------:R-:W-:-:S05]  /*00a0*/  LEA.HI.SX32 R5, R4, R5, 0x1e ;  /* 0x0000000504057211 */ /* 0x000fca00078ff2ff */
[----:B------:R-:W-:-:S04]  /*00b0*/  IMAD R5, R5, -0xa, R0 ;  /* 0xfffffff605057824 */ /* 0x000fc800078e0200 */
[----:B-1----:R-:W-:-:S05]  /*00c0*/  IMAD.WIDE R2, R5, 0x4, R2 ;  /* 0x0000000405027825 */ /* 0x002fca00078e0202 */
[----:B0-----:R-:W-:Y:S01]  /*00d0*/  REDG.E.ADD.STRONG.GPU desc[UR4][R2.64], R7 ;  /* 0x000000070200798e */ /* 0x001fe2000c12e104 */
[----:B------:R-:W-:Y:S05]  /*00e0*/  EXIT ;  /* 0x000000000000794d */ /* 0x000fea0003800000 */
.L_x_0:
[----:B------:R-:W-:-:S00]  /*00f0*/  BRA `(.L_x_0) ;  /* 0xfffffffc00fc7947 */ /* 0x000fc0000383ffff */
[----:B------:R-:W-:-:S00]  /*0100*/  NOP ;  /* 0x0000000000007918 */ /* 0x000fc00000000000 */
[----:B------:R-:W-:-:S00]  /*0110*/  NOP ;  /* 0x0000000000007918 */ /* 0x000fc00000000000 */
[----:B------:R-:W-:-:S00]  /*0120*/  NOP ;  /* 0x0000000000007918 */ /* 0x000fc00000000000 */
[----:B------:R-:W-:-:S00]  /*0130*/  NOP ;  /* 0x0000000000007918 */ /* 0x000fc00000000000 */
[----:B------:R-:W-:-:S00]  /*0140*/  NOP ;  /* 0x0000000000007918 */ /* 0x000fc00000000000 */
[----:B------:R-:W-:-:S00]  /*0150*/  NOP ;  /* 0x0000000000007918 */ /* 0x000fc00000000000 */
[----:B------:R-:W-:-:S00]  /*0160*/  NOP ;  /* 0x0000000000007918 */ /* 0x000fc00000000000 */
[----:B------:R-:W-:-:S00]  /*0170*/  NOP ;  /* 0x0000000000007918 */ /* 0x000fc00000000000 */
.L_x_2:


//--------------------- .text._Z15increment_naivePi --------------------------
	.section	.text._Z15increment_naivePi,"ax",@progbits
	.align	128
        .global         _Z15increment_naivePi
        .type           _Z15increment_naivePi,@function
        .size           _Z15increment_naivePi,(.L_x_3 - _Z15increment_naivePi)
        .other          _Z15increment_naivePi,@"STO_CUDA_ENTRY STV_DEFAULT"
_Z15increment_naivePi:
.text._Z15increment_naivePi:
[----:B------:R-:W-:Y:S01]  /*0000*/  LDC R1, c[0x0][0x37c] ;  /* 0x0000df00ff017b82 */ /* 0x000fe20000000800 */
[----:B------:R-:W0:Y:S07]  /*0010*/  S2R R5, SR_TID.X ;  /* 0x0000000000057919 */ /* 0x000e2e0000002100 */
[----:B------:R-:W0:Y:S08]  /*0020*/  S2UR UR4, SR_CTAID.X ;  /* 0x00000000000479c3 */ /* 0x000e300000002500 */
        /* <DEDUP_REMOVED lines=9> */
[----:B0-----:R-:W2:Y:S02]  /*00c0*/  LDG.E R0, desc[UR4][R2.64] ;  /* 0x0000000402007981 */ /* 0x001ea4000c1e1900 */
[----:B--2---:R-:W-:-:S05]  /*00d0*/  IADD3 R5, PT, PT, R0, 0x1, RZ ;  /* 0x0000000100057810 */ /* 0x004fca0007ffe0ff */
[----:B------:R-:W-:Y:S01]  /*00e0*/  STG.E desc[UR4][R2.64], R5 ;  /* 0x0000000502007986 */ /* 0x000fe2000c101904 */
[----:B------:R-:W-:Y:S05]  /*00f0*/  EXIT ;  /* 0x000000000000794d */ /* 0x000fea0003800000 */
.L_x_1:
        /* <DEDUP_REMOVED lines=16> */
.L_x_3:


//--------------------- .nv.shared.reserved.0     --------------------------
	.section	.nv.shared.reserved.0,"aw",@nobits
	.weak		__nv_reservedSMEM_offset_0_alias
	.size		__nv_reservedSMEM_offset_0_alias, 0, 64
	.other		__nv_reservedSMEM_offset_0_alias,@"STO_CUDA_RESERVED_SHARED STV_DEFAULT"
__nv_reservedSMEM_offset_0_alias:
	.zero		0
	.zero		64


//--------------------- .nv.constant0._Z16increment_atomicPi --------------------------
	.section	.nv.constant0._Z16increment_atomicPi,"a",@progbits
	.sectionflags	@""
	.align	4
.nv.constant0._Z16increment_atomicPi:
	.zero		904


//--------------------- .nv.constant0._Z15increment_naivePi --------------------------
	.section	.nv.constant0._Z15increment_naivePi,"a",@progbits
	.sectionflags	@""
	.align	4
.nv.constant0._Z15increment_naivePi:
	.zero		904


//--------------------- SYMBOLS --------------------------

	.type		.nv.reservedSmem.offset0,@object
	.size		.nv.reservedSmem.offset0,0x4
